//
// Generated by NVIDIA NVVM Compiler
//
// Compiler Build ID: CL-36424714
// Cuda compilation tools, release 13.0, V13.0.88
// Based on NVVM 20.0.0
//

.version 9.0
.target sm_100
.address_size 64

	// .globl	_Z12mandelKernelffffimPi

.visible .entry _Z12mandelKernelffffimPi(
	.param .f32 _Z12mandelKernelffffimPi_param_0,
	.param .f32 _Z12mandelKernelffffimPi_param_1,
	.param .f32 _Z12mandelKernelffffimPi_param_2,
	.param .f32 _Z12mandelKernelffffimPi_param_3,
	.param .u32 _Z12mandelKernelffffimPi_param_4,
	.param .u64 _Z12mandelKernelffffimPi_param_5,
	.param .u64 .ptr .align 1 _Z12mandelKernelffffimPi_param_6
)
{
	.reg .pred 	%p<4>;
	.reg .b32 	%r<17>;
	.reg .b32 	%f<20>;
	.reg .b64 	%rd<8>;

	ld.param.f32 	%f9, [_Z12mandelKernelffffimPi_param_0];
	ld.param.f32 	%f10, [_Z12mandelKernelffffimPi_param_1];
	ld.param.f32 	%f11, [_Z12mandelKernelffffimPi_param_2];
	ld.param.f32 	%f12, [_Z12mandelKernelffffimPi_param_3];
	ld.param.u32 	%r5, [_Z12mandelKernelffffimPi_param_4];
	ld.param.u64 	%rd2, [_Z12mandelKernelffffimPi_param_5];
	ld.param.u64 	%rd3, [_Z12mandelKernelffffimPi_param_6];
	cvta.to.global.u64 	%rd4, %rd3;
	mov.u32 	%r7, %ctaid.x;
	mov.u32 	%r8, %ntid.x;
	mov.u32 	%r9, %tid.x;
	mad.lo.s32 	%r1, %r7, %r8, %r9;
	mov.u32 	%r10, %ctaid.y;
	mov.u32 	%r11, %ntid.y;
	mov.u32 	%r12, %tid.y;
	mad.lo.s32 	%r13, %r10, %r11, %r12;
	cvt.rn.f32.s32 	%f13, %r1;
	fma.rn.f32 	%f1, %f11, %f13, %f9;
	cvt.rn.f32.u32 	%f14, %r13;
	fma.rn.f32 	%f2, %f12, %f14, %f10;
	cvt.u64.u32 	%rd5, %r13;
	mad.lo.s64 	%rd1, %rd2, %rd5, %rd4;
	setp.lt.s32 	%p1, %r5, 1;
	mov.b32 	%r16, 0;
	@%p1 bra 	$L__BB0_4;
	mov.b32 	%r15, 0;
	mov.f32 	%f18, %f2;
	mov.f32 	%f19, %f1;
$L__BB0_2:
	mul.f32 	%f5, %f19, %f19;
	mul.f32 	%f6, %f18, %f18;
	add.f32 	%f15, %f5, %f6;
	setp.gt.f32 	%p2, %f15, 0f40800000;
	mov.u32 	%r16, %r15;
	@%p2 bra 	$L__BB0_4;
	sub.f32 	%f16, %f5, %f6;
	add.f32 	%f17, %f19, %f19;
	add.f32 	%f19, %f1, %f16;
	fma.rn.f32 	%f18, %f17, %f18, %f2;
	add.s32 	%r15, %r15, 1;
	setp.ne.s32 	%p3, %r15, %r5;
	mov.u32 	%r16, %r5;
	@%p3 bra 	$L__BB0_2;
$L__BB0_4:
	mul.wide.s32 	%rd6, %r1, 4;
	add.s64 	%rd7, %rd1, %rd6;
	st.global.u32 	[%rd7], %r16;
	ret;

}


// ===== COMPILED SASS (sm_100) =====

	.target	sm_100

	.elftype	@"ET_EXEC"


//--------------------- .note.nv.tkinfo           --------------------------
	.section	.note.nv.tkinfo,"",@"SHT_NOTE"
	.sectionflags	@"SHF_NOTE_NV_TKINFO"
	.tkinfo
        /*0018*/ 	.word	0x00000002
        /*0030*/ 	.string	""
        /*0030*/ 	.string	"ptxas"
        /*0030*/ 	.string	"Cuda compilation tools, release 13.0, V13.0.88"
        /*0030*/ 	.string	"Build cuda_13.0.r13.0/compiler.36424714_0"
        /*0030*/ 	.string	"-arch sm_100 -m 64 "



//--------------------- .note.nv.cuinfo           --------------------------
	.section	.note.nv.cuinfo,"",@"SHT_NOTE"
	.sectionflags	@"SHF_NOTE_NV_CUINFO"
        /*0018*/ 	.short	0x0002
        /*001a*/ 	.short	0x0064
        /*001c*/ 	.short	0x0082
	.zero		2


//--------------------- .nv.info                  --------------------------
	.section	.nv.info,"",@"SHT_CUDA_INFO"
	.align	4


	//----- nvinfo : EIATTR_REGCOUNT
	.align		4
        /*0000*/ 	.byte	0x04, 0x2f
        /*0002*/ 	.short	(.L_1 - .L_0)
	.align		4
.L_0:
        /*0004*/ 	.word	index@(_Z12mandelKernelffffimPi)
        /*0008*/ 	.word	0x00000014


	//----- nvinfo : EIATTR_FRAME_SIZE
	.align		4
.L_1:
        /*000c*/ 	.byte	0x04, 0x11
        /*000e*/ 	.short	(.L_3 - .L_2)
	.align		4
.L_2:
        /*0010*/ 	.word	index@(_Z12mandelKernelffffimPi)
        /*0014*/ 	.word	0x00000000


	//----- nvinfo : EIATTR_MIN_STACK_SIZE
	.align		4
.L_3:
        /*0018*/ 	.byte	0x04, 0x12
        /*001a*/ 	.short	(.L_5 - .L_4)
	.align		4
.L_4:
        /*001c*/ 	.word	index@(_Z12mandelKernelffffimPi)
        /*0020*/ 	.word	0x00000000
.L_5:


//--------------------- .nv.compat                --------------------------
	.section	.nv.compat,"",@"SHT_CUDA_COMPAT_INFO"
	.align	4
        /*0000*/ 	.byte	0x02, 0x09, 0x00, 0x00, 0x02, 0x02, 0x01, 0x00, 0x02, 0x05, 0x05, 0x00, 0x03, 0x07, 0x01, 0x01
        /*0010*/ 	.byte	0x02, 0x03, 0x00, 0x00, 0x02, 0x06, 0x01, 0x00, 0x04, 0x0b, 0x08, 0x00, 0x01, 0x00, 0x00, 0x00
        /*0020*/ 	.byte	0x00, 0x00, 0x00, 0x00


//--------------------- .nv.info._Z12mandelKernelffffimPi --------------------------
	.section	.nv.info._Z12mandelKernelffffimPi,"",@"SHT_CUDA_INFO"
	.sectionflags	@""
	.align	4


	//----- nvinfo : EIATTR_CUDA_API_VERSION
	.align		4
        /*0000*/ 	.byte	0x04, 0x37
        /*0002*/ 	.short	(.L_7 - .L_6)
.L_6:
        /*0004*/ 	.word	0x00000082


	//----- nvinfo : EIATTR_KPARAM_INFO
	.align		4
.L_7:
        /*0008*/ 	.byte	0x04, 0x17
        /*000a*/ 	.short	(.L_9 - .L_8)
.L_8:
        /*000c*/ 	.word	0x00000000
        /*0010*/ 	.short	0x0006
        /*0012*/ 	.short	0x0020
        /*0014*/ 	.byte	0x00, 0xf5, 0x21, 0x00


	//----- nvinfo : EIATTR_KPARAM_INFO
	.align		4
.L_9:
        /*0018*/ 	.byte	0x04, 0x17
        /*001a*/ 	.short	(.L_11 - .L_10)
.L_10:
        /*001c*/ 	.word	0x00000000
        /*0020*/ 	.short	0x0005
        /*0022*/ 	.short	0x0018
        /*0024*/ 	.byte	0x00, 0xf0, 0x21, 0x00


	//----- nvinfo : EIATTR_KPARAM_INFO
	.align		4
.L_11:
        /*0028*/ 	.byte	0x04, 0x17
        /*002a*/ 	.short	(.L_13 - .L_12)
.L_12:
        /*002c*/ 	.word	0x00000000
        /*0030*/ 	.short	0x0004
        /*0032*/ 	.short	0x0010
        /*0034*/ 	.byte	0x00, 0xf0, 0x11, 0x00


	//----- nvinfo : EIATTR_KPARAM_INFO
	.align		4
.L_13:
        /*0038*/ 	.byte	0x04, 0x17
        /*003a*/ 	.short	(.L_15 - .L_14)
.L_14:
        /*003c*/ 	.word	0x00000000
        /*0040*/ 	.short	0x0003
        /*0042*/ 	.short	0x000c
        /*0044*/ 	.byte	0x00, 0xf0, 0x11, 0x00


	//----- nvinfo : EIATTR_KPARAM_INFO
	.align		4
.L_15:
        /*0048*/ 	.byte	0x04, 0x17
        /*004a*/ 	.short	(.L_17 - .L_16)
.L_16:
        /*004c*/ 	.word	0x00000000
        /*0050*/ 	.short	0x0002
        /*0052*/ 	.short	0x0008
        /*0054*/ 	.byte	0x00, 0xf0, 0x11, 0x00


	//----- nvinfo : EIATTR_KPARAM_INFO
	.align		4
.L_17:
        /*0058*/ 	.byte	0x04, 0x17
        /*005a*/ 	.short	(.L_19 - .L_18)
.L_18:
        /*005c*/ 	.word	0x00000000
        /*0060*/ 	.short	0x0001
        /*0062*/ 	.short	0x0004
        /*0064*/ 	.byte	0x00, 0xf0, 0x11, 0x00


	//----- nvinfo : EIATTR_KPARAM_INFO
	.align		4
.L_19:
        /*0068*/ 	.byte	0x04, 0x17
        /*006a*/ 	.short	(.L_21 - .L_20)
.L_20:
        /*006c*/ 	.word	0x00000000
        /*0070*/ 	.short	0x0000
        /*0072*/ 	.short	0x0000
        /*0074*/ 	.byte	0x00, 0xf0, 0x11, 0x00


	//----- nvinfo : EIATTR_SPARSE_MMA_MASK
	.align		4
.L_21:
        /*0078*/ 	.byte	0x03, 0x50
        /*007a*/ 	.short	0x0000


	//----- nvinfo : EIATTR_MAXREG_COUNT
	.align		4
        /*007c*/ 	.byte	0x03, 0x1b
        /*007e*/ 	.short	0x00ff


	//----- nvinfo : EIATTR_MERCURY_ISA_VERSION
	.align		4
        /*0080*/ 	.byte	0x03, 0x5f
        /*0082*/ 	.short	0x0101


	//----- nvinfo : EIATTR_VRC_CTA_INIT_COUNT
	.align		4
        /*0084*/ 	.byte	0x02, 0x4a
	.zero		1
	.zero		1


	//----- nvinfo : EIATTR_EXIT_INSTR_OFFSETS
	.align		4
        /*0088*/ 	.byte	0x04, 0x1c
        /*008a*/ 	.short	(.L_23 - .L_22)


	//   ....[0]....
.L_22:
        /*008c*/ 	.word	0x000002f0


	//----- nvinfo : EIATTR_CRS_STACK_SIZE
	.align		4
.L_23:
        /*0090*/ 	.byte	0x04, 0x1e
        /*0092*/ 	.short	(.L_25 - .L_24)
.L_24:
        /*0094*/ 	.word	0x00000000


	//----- nvinfo : EIATTR_CBANK_PARAM_SIZE
	.align		4
.L_25:
        /*0098*/ 	.byte	0x03, 0x19
        /*009a*/ 	.short	0x0028


	//----- nvinfo : EIATTR_PARAM_CBANK
	.align		4
        /*009c*/ 	.byte	0x04, 0x0a
        /*009e*/ 	.short	(.L_27 - .L_26)
	.align		4
.L_26:
        /*00a0*/ 	.word	index@(.nv.constant0._Z12mandelKernelffffimPi)
        /*00a4*/ 	.short	0x0380
        /*00a6*/ 	.short	0x0028


	//----- nvinfo : EIATTR_SW_WAR
	.align		4
.L_27:
        /*00a8*/ 	.byte	0x04, 0x36
        /*00aa*/ 	.short	(.L_29 - .L_28)
.L_28:
        /*00ac*/ 	.word	0x00000008
.L_29:


//--------------------- .nv.callgraph             --------------------------
	.section	.nv.callgraph,"",@"SHT_CUDA_CALLGRAPH"
	.align	4
	.sectionentsize	8
	.align		4
        /*0000*/ 	.word	0x00000000
	.align		4
        /*0004*/ 	.word	0xffffffff
	.align		4
        /*0008*/ 	.word	0x00000000
	.align		4
        /*000c*/ 	.word	0xfffffffe
	.align		4
        /*0010*/ 	.word	0x00000000
	.align		4
        /*0014*/ 	.word	0xfffffffd
	.align		4
        /*0018*/ 	.word	0x00000000
	.align		4
        /*001c*/ 	.word	0xfffffffc


//--------------------- .text._Z12mandelKernelffffimPi --------------------------
	.section	.text._Z12mandelKernelffffimPi,"ax",@progbits
	.align	128
        .global         _Z12mandelKernelffffimPi
        .type           _Z12mandelKernelffffimPi,@function
        .size           _Z12mandelKernelffffimPi,(.L_x_4 - _Z12mandelKernelffffimPi)
        .other          _Z12mandelKernelffffimPi,@"STO_CUDA_ENTRY STV_DEFAULT"
_Z12mandelKernelffffimPi:
.text._Z12mandelKernelffffimPi:
[----:B------:R-:W-:Y:S01]  /*0000*/  LDC R1, c[0x0][0x37c] ;  /* 0x0000df00ff017b82 */ /* 0x000fe20000000800 */
[----:B------:R-:W0:Y:S07]  /*0010*/  S2R R4, SR_TID.Y ;  /* 0x0000000000047919 */ /* 0x000e2e0000002200 */
[----:B------:R-:W1:Y:S01]  /*0020*/  LDC R7, c[0x0][0x360] ;  /* 0x0000d800ff077b82 */ /* 0x000e620000000800 */
[----:B------:R-:W2:Y:S01]  /*0030*/  LDCU UR8, c[0x0][0x390] ;  /* 0x00007200ff0877ac */ /* 0x000ea20008000800 */
[----:B------:R-:W1:Y:S01]  /*0040*/  S2R R0, SR_TID.X ;  /* 0x0000000000007919 */ /* 0x000e620000002100 */
[----:B------:R-:W3:Y:S05]  /*0050*/  LDCU.64 UR6, c[0x0][0x398] ;  /* 0x00007300ff0677ac */ /* 0x000eea0008000a00 */
[----:B------:R-:W0:Y:S08]  /*0060*/  S2UR UR5, SR_CTAID.Y ;  /* 0x00000000000579c3 */ /* 0x000e300000002600 */
[----:B------:R-:W0:Y:S01]  /*0070*/  LDC R5, c[0x0][0x364] ;  /* 0x0000d900ff057b82 */ /* 0x000e220000000800 */
[----:B--2---:R-:W-:-:S07]  /*0080*/  UISETP.GE.AND UP0, UPT, UR8, 0x1, UPT ;  /* 0x000000010800788c */ /* 0x004fce000bf06270 */
[----:B------:R-:W1:Y:S08]  /*0090*/  S2UR UR4, SR_CTAID.X ;  /* 0x00000000000479c3 */ /* 0x000e700000002500 */
[----:B------:R-:W3:Y:S08]  /*00a0*/  LDC.64 R2, c[0x0][0x3a0] ;  /* 0x0000e800ff027b82 */ /* 0x000ef00000000a00 */
[----:B------:R-:W2:Y:S01]  /*00b0*/  LDC.64 R12, c[0x0][0x380] ;  /* 0x0000e000ff0c7b82 */ /* 0x000ea20000000a00 */
[----:B0-----:R-:W-:-:S07]  /*00c0*/  IMAD R5, R5, UR5, R4 ;  /* 0x0000000505057c24 */ /* 0x001fce000f8e0204 */
[----:B------:R-:W2:Y:S01]  /*00d0*/  LDC.64 R10, c[0x0][0x388] ;  /* 0x0000e200ff0a7b82 */ /* 0x000ea20000000a00 */
[----:B-1----:R-:W-:Y:S01]  /*00e0*/  IMAD R7, R7, UR4, R0 ;  /* 0x0000000407077c24 */ /* 0x002fe2000f8e0200 */
[----:B------:R-:W-:Y:S01]  /*00f0*/  I2FP.F32.U32 R0, R5 ;  /* 0x0000000500007245 */ /* 0x000fe20000201000 */
[----:B------:R-:W0:Y:S03]  /*0100*/  LDCU.64 UR4, c[0x0][0x358] ;  /* 0x00006b00ff0477ac */ /* 0x000e260008000a00 */
[----:B------:R-:W-:Y:S01]  /*0110*/  I2FP.F32.S32 R9, R7 ;  /* 0x0000000700097245 */ /* 0x000fe20000201400 */
[----:B---3--:R-:W-:-:S04]  /*0120*/  IMAD.WIDE.U32 R2, R5, UR6, R2 ;  /* 0x0000000605027c25 */ /* 0x008fc8000f8e0002 */
[----:B------:R-:W-:Y:S02]  /*0130*/  IMAD R5, R5, UR7, R3 ;  /* 0x0000000705057c24 */ /* 0x000fe4000f8e0203 */
[----:B--2---:R-:W-:Y:S01]  /*0140*/  FFMA R0, R0, R11, R13 ;  /* 0x0000000b00007223 */ /* 0x004fe2000000000d */
[----:B------:R-:W-:Y:S02]  /*0150*/  HFMA2 R11, -RZ, RZ, 0, 0 ;  /* 0x00000000ff0b7431 */ /* 0x000fe400000001ff */
[----:B------:R-:W-:Y:S01]  /*0160*/  FFMA R9, R9, R10, R12 ;  /* 0x0000000a09097223 */ /* 0x000fe2000000000c */
[----:B0-----:R-:W-:Y:S06]  /*0170*/  BRA.U !UP0, `(.L_x_0) ;  /* 0x0000000108507547 */ /* 0x001fec000b800000 */
[----:B------:R-:W-:Y:S01]  /*0180*/  BSSY.RECONVERGENT B0, `(.L_x_0) ;  /* 0x0000013000007945 */ /* 0x000fe20003800200 */
[----:B------:R-:W-:Y:S01]  /*0190*/  MOV R11, RZ ;  /* 0x000000ff000b7202 */ /* 0x000fe20000000f00 */
[----:B------:R-:W0:Y:S01]  /*01a0*/  LDCU UR6, c[0x0][0x390] ;  /* 0x00007200ff0677ac */ /* 0x000e220008000800 */
[----:B------:R-:W-:Y:S02]  /*01b0*/  MOV R13, R0 ;  /* 0x00000000000d7202 */ /* 0x000fe40000000f00 */
[----:B------:R-:W-:Y:S01]  /*01c0*/  MOV R6, R9 ;  /* 0x0000000900067202 */ /* 0x000fe20000000f00 */
[----:B------:R-:W1:Y:S06]  /*01d0*/  LDCU UR7, c[0x0][0x390] ;  /* 0x00007200ff0777ac */ /* 0x000e6c0008000800 */
.L_x_2:
[----:B------:R-:W-:Y:S01]  /*01e0*/  FMUL R8, R6, R6 ;  /* 0x0000000606087220 */ /* 0x000fe20000400000 */
[----:B------:R-:W-:-:S04]  /*01f0*/  FMUL R17, R13, R13 ;  /* 0x0000000d0d117220 */ /* 0x000fc80000400000 */
[----:B------:R-:W-:-:S05]  /*0200*/  FADD R10, R8, R17 ;  /* 0x00000011080a7221 */ /* 0x000fca0000000000 */
[----:B------:R-:W-:-:S13]  /*0210*/  FSETP.GT.AND P0, PT, R10, 4, PT ;  /* 0x408000000a00780b */ /* 0x000fda0003f04000 */
[----:B------:R-:W-:Y:S05]  /*0220*/  @P0 BRA `(.L_x_1) ;  /* 0x0000000000200947 */ /* 0x000fea0003800000 */
[----:B------:R-:W-:Y:S01]  /*0230*/  IADD3 R11, PT, PT, R11, 0x1, RZ ;  /* 0x000000010b0b7810 */ /* 0x000fe20007ffe0ff */
[----:B------:R-:W-:Y:S01]  /*0240*/  FADD R15, R6, R6 ;  /* 0x00000006060f7221 */ /* 0x000fe20000000000 */
[----:B------:R-:W-:Y:S02]  /*0250*/  FADD R6, R8, -R17 ;  /* 0x8000001108067221 */ /* 0x000fe40000000000 */
[----:B-1----:R-:W-:Y:S01]  /*0260*/  ISETP.NE.AND P0, PT, R11, UR7, PT ;  /* 0x000000070b007c0c */ /* 0x002fe2000bf05270 */
[----:B------:R-:W-:Y:S01]  /*0270*/  FFMA R13, R15, R13, R0 ;  /* 0x0000000d0f0d7223 */ /* 0x000fe20000000000 */
[----:B------:R-:W-:-:S11]  /*0280*/  FADD R6, R9, R6 ;  /* 0x0000000609067221 */ /* 0x000fd60000000000 */
[----:B------:R-:W-:Y:S05]  /*0290*/  @P0 BRA `(.L_x_2) ;  /* 0xfffffffc00d00947 */ /* 0x000fea000383ffff */
[----:B0-----:R-:W-:-:S07]  /*02a0*/  MOV R11, UR6 ;  /* 0x00000006000b7c02 */ /* 0x001fce0008000f00 */
.L_x_1:
[----:B01----:R-:W-:Y:S05]  /*02b0*/  BSYNC.RECONVERGENT B0 ;  /* 0x0000000000007941 */ /* 0x003fea0003800200 */
.L_x_0:
[----:B------:R-:W-:-:S05]  /*02c0*/  MOV R4, R2 ;  /* 0x0000000200047202 */ /* 0x000fca0000000f00 */
[----:B------:R-:W-:-:S05]  /*02d0*/  IMAD.WIDE R2, R7, 0x4, R4 ;  /* 0x0000000407027825 */ /* 0x000fca00078e0204 */
[----:B------:R-:W-:Y:S01]  /*02e0*/  STG.E desc[UR4][R2.64], R11 ;  /* 0x0000000b02007986 */ /* 0x000fe2000c101904 */
[----:B------:R-:W-:Y:S05]  /*02f0*/  EXIT ;  /* 0x000000000000794d */ /* 0x000fea0003800000 */
.L_x_3:
[----:B------:R-:W-:-:S00]  /*0300*/  BRA `(.L_x_3) ;  /* 0xfffffffc00fc7947 */ /* 0x000fc0000383ffff */
[----:B------:R-:W-:-:S00]  /*0310*/  NOP ;  /* 0x0000000000007918 */ /* 0x000fc00000000000 */
        /* <DEDUP_REMOVED lines=14> */
.L_x_4:


//--------------------- .nv.shared.reserved.0     --------------------------
	.section	.nv.shared.reserved.0,"aw",@nobits
	.weak		__nv_reservedSMEM_offset_0_alias
	.size		__nv_reservedSMEM_offset_0_alias, 0, 64
	.other		__nv_reservedSMEM_offset_0_alias,@"STO_CUDA_RESERVED_SHARED STV_DEFAULT"
__nv_reservedSMEM_offset_0_alias:
	.zero		0
	.zero		64


//--------------------- .nv.constant0._Z12mandelKernelffffimPi --------------------------
	.section	.nv.constant0._Z12mandelKernelffffimPi,"a",@progbits
	.sectionflags	@""
	.align	4
.nv.constant0._Z12mandelKernelffffimPi:
	.zero		936


//--------------------- SYMBOLS --------------------------

	.type		.nv.reservedSmem.offset0,@object
	.size		.nv.reservedSmem.offset0,0x4
